//
// Generated by NVIDIA NVVM Compiler
//
// Compiler Build ID: CL-36424714
// Cuda compilation tools, release 13.0, V13.0.88
// Based on NVVM 20.0.0
//

.version 9.0
.target sm_100
.address_size 64

	// .globl	_Z8idkernelv
.extern .func  (.param .b32 func_retval0) vprintf
(
	.param .b64 vprintf_param_0,
	.param .b64 vprintf_param_1
)
;
.global .align 1 .b8 $str[21] = {116, 104, 114, 101, 97, 100, 73, 100, 120, 32, 37, 100, 32, 37, 100, 32, 37, 100, 32, 10};
.global .align 1 .b8 $str$1[20] = {98, 108, 111, 99, 107, 73, 100, 120, 32, 37, 100, 32, 37, 100, 32, 37, 100, 32, 10};
.global .align 1 .b8 $str$2[19] = {103, 114, 105, 100, 68, 105, 109, 32, 37, 100, 32, 37, 100, 32, 37, 100, 32, 10};

.visible .entry _Z8idkernelv()
{
	.local .align 8 .b8 	__local_depot0[16];
	.reg .b64 	%SP;
	.reg .b64 	%SPL;
	.reg .b32 	%r<16>;
	.reg .b64 	%rd<9>;

	mov.u64 	%SPL, __local_depot0;
	cvta.local.u64 	%SP, %SPL;
	add.u64 	%rd1, %SP, 0;
	add.u64 	%rd2, %SPL, 0;
	mov.u32 	%r1, %tid.x;
	mov.u32 	%r2, %tid.y;
	mov.u32 	%r3, %tid.z;
	st.local.v2.u32 	[%rd2], {%r1, %r2};
	st.local.u32 	[%rd2+8], %r3;
	mov.u64 	%rd3, $str;
	cvta.global.u64 	%rd4, %rd3;
	{ // callseq 0, 0
	.param .b64 param0;
	st.param.b64 	[param0], %rd4;
	.param .b64 param1;
	st.param.b64 	[param1], %rd1;
	.param .b32 retval0;
	call.uni (retval0), 
	vprintf, 
	(
	param0, 
	param1
	);
	ld.param.b32 	%r4, [retval0];
	} // callseq 0
	mov.u32 	%r6, %ctaid.x;
	mov.u32 	%r7, %ctaid.y;
	mov.u32 	%r8, %ctaid.z;
	st.local.v2.u32 	[%rd2], {%r6, %r7};
	st.local.u32 	[%rd2+8], %r8;
	mov.u64 	%rd5, $str$1;
	cvta.global.u64 	%rd6, %rd5;
	{ // callseq 1, 0
	.param .b64 param0;
	st.param.b64 	[param0], %rd6;
	.param .b64 param1;
	st.param.b64 	[param1], %rd1;
	.param .b32 retval0;
	call.uni (retval0), 
	vprintf, 
	(
	param0, 
	param1
	);
	ld.param.b32 	%r9, [retval0];
	} // callseq 1
	mov.u32 	%r11, %nctaid.x;
	mov.u32 	%r12, %nctaid.y;
	mov.u32 	%r13, %nctaid.z;
	st.local.v2.u32 	[%rd2], {%r11, %r12};
	st.local.u32 	[%rd2+8], %r13;
	mov.u64 	%rd7, $str$2;
	cvta.global.u64 	%rd8, %rd7;
	{ // callseq 2, 0
	.param .b64 param0;
	st.param.b64 	[param0], %rd8;
	.param .b64 param1;
	st.param.b64 	[param1], %rd1;
	.param .b32 retval0;
	call.uni (retval0), 
	vprintf, 
	(
	param0, 
	param1
	);
	ld.param.b32 	%r14, [retval0];
	} // callseq 2
	ret;

}
	// .globl	_Z15multiplyVectorsPiS_S_
.visible .entry _Z15multiplyVectorsPiS_S_(
	.param .u64 .ptr .align 1 _Z15multiplyVectorsPiS_S__param_0,
	.param .u64 .ptr .align 1 _Z15multiplyVectorsPiS_S__param_1,
	.param .u64 .ptr .align 1 _Z15multiplyVectorsPiS_S__param_2
)
{
	.reg .b32 	%r<5>;
	.reg .b64 	%rd<11>;

	ld.param.u64 	%rd1, [_Z15multiplyVectorsPiS_S__param_0];
	ld.param.u64 	%rd2, [_Z15multiplyVectorsPiS_S__param_1];
	ld.param.u64 	%rd3, [_Z15multiplyVectorsPiS_S__param_2];
	cvta.to.global.u64 	%rd4, %rd3;
	cvta.to.global.u64 	%rd5, %rd2;
	cvta.to.global.u64 	%rd6, %rd1;
	mov.u32 	%r1, %tid.x;
	mul.wide.u32 	%rd7, %r1, 4;
	add.s64 	%rd8, %rd6, %rd7;
	ld.global.u32 	%r2, [%rd8];
	add.s64 	%rd9, %rd5, %rd7;
	ld.global.u32 	%r3, [%rd9];
	mul.lo.s32 	%r4, %r3, %r2;
	add.s64 	%rd10, %rd4, %rd7;
	st.global.u32 	[%rd10], %r4;
	ret;

}


// ===== COMPILED SASS (sm_100) =====

	.target	sm_100

	.elftype	@"ET_EXEC"


//--------------------- .note.nv.tkinfo           --------------------------
	.section	.note.nv.tkinfo,"",@"SHT_NOTE"
	.sectionflags	@"SHF_NOTE_NV_TKINFO"
	.tkinfo
        /*0018*/ 	.word	0x00000002
        /*0030*/ 	.string	""
        /*0030*/ 	.string	"ptxas"
        /*0030*/ 	.string	"Cuda compilation tools, release 13.0, V13.0.88"
        /*0030*/ 	.string	"Build cuda_13.0.r13.0/compiler.36424714_0"
        /*0030*/ 	.string	"-arch sm_100 -m 64 "



//--------------------- .note.nv.cuinfo           --------------------------
	.section	.note.nv.cuinfo,"",@"SHT_NOTE"
	.sectionflags	@"SHF_NOTE_NV_CUINFO"
        /*0018*/ 	.short	0x0002
        /*001a*/ 	.short	0x0064
        /*001c*/ 	.short	0x0082
	.zero		2


//--------------------- .nv.info                  --------------------------
	.section	.nv.info,"",@"SHT_CUDA_INFO"
	.align	4


	//----- nvinfo : EIATTR_REGCOUNT
	.align		4
        /*0000*/ 	.byte	0x04, 0x2f
        /*0002*/ 	.short	(.L_4 - .L_3)
	.align		4
.L_3:
        /*0004*/ 	.word	index@(_Z8idkernelv)
        /*0008*/ 	.word	0x00000018


	//----- nvinfo : EIATTR_FRAME_SIZE
	.align		4
.L_4:
        /*000c*/ 	.byte	0x04, 0x11
        /*000e*/ 	.short	(.L_6 - .L_5)
	.align		4
.L_5:
        /*0010*/ 	.word	index@(_Z8idkernelv)
        /*0014*/ 	.word	0x00000010


	//----- nvinfo : EIATTR_REGCOUNT
	.align		4
.L_6:
        /*0018*/ 	.byte	0x04, 0x2f
        /*001a*/ 	.short	(.L_8 - .L_7)
	.align		4
.L_7:
        /*001c*/ 	.word	index@(_Z15multiplyVectorsPiS_S_)
        /*0020*/ 	.word	0x0000000c


	//----- nvinfo : EIATTR_FRAME_SIZE
	.align		4
.L_8:
        /*0024*/ 	.byte	0x04, 0x11
        /*0026*/ 	.short	(.L_10 - .L_9)
	.align		4
.L_9:
        /*0028*/ 	.word	index@(_Z15multiplyVectorsPiS_S_)
        /*002c*/ 	.word	0x00000000


	//----- nvinfo : EIATTR_MIN_STACK_SIZE
	.align		4
.L_10:
        /*0030*/ 	.byte	0x04, 0x12
        /*0032*/ 	.short	(.L_12 - .L_11)
	.align		4
.L_11:
        /*0034*/ 	.word	index@(_Z15multiplyVectorsPiS_S_)
        /*0038*/ 	.word	0x00000000


	//----- nvinfo : EIATTR_MIN_STACK_SIZE
	.align		4
.L_12:
        /*003c*/ 	.byte	0x04, 0x12
        /*003e*/ 	.short	(.L_14 - .L_13)
	.align		4
.L_13:
        /*0040*/ 	.word	index@(_Z8idkernelv)
        /*0044*/ 	.word	0x00000010
.L_14:


//--------------------- .nv.compat                --------------------------
	.section	.nv.compat,"",@"SHT_CUDA_COMPAT_INFO"
	.align	4
        /*0000*/ 	.byte	0x02, 0x09, 0x00, 0x00, 0x02, 0x02, 0x01, 0x00, 0x02, 0x05, 0x05, 0x00, 0x03, 0x07, 0x01, 0x01
        /*0010*/ 	.byte	0x02, 0x03, 0x00, 0x00, 0x02, 0x06, 0x01, 0x00, 0x04, 0x0b, 0x08, 0x00, 0x09, 0x00, 0x00, 0x00
        /*0020*/ 	.byte	0x00, 0x00, 0x00, 0x00


//--------------------- .nv.info._Z15multiplyVectorsPiS_S_ --------------------------
	.section	.nv.info._Z15multiplyVectorsPiS_S_,"",@"SHT_CUDA_INFO"
	.sectionflags	@""
	.align	4


	//----- nvinfo : EIATTR_CUDA_API_VERSION
	.align		4
        /*0000*/ 	.byte	0x04, 0x37
        /*0002*/ 	.short	(.L_16 - .L_15)
.L_15:
        /*0004*/ 	.word	0x00000082


	//----- nvinfo : EIATTR_KPARAM_INFO
	.align		4
.L_16:
        /*0008*/ 	.byte	0x04, 0x17
        /*000a*/ 	.short	(.L_18 - .L_17)
.L_17:
        /*000c*/ 	.word	0x00000000
        /*0010*/ 	.short	0x0002
        /*0012*/ 	.short	0x0010
        /*0014*/ 	.byte	0x00, 0xf5, 0x21, 0x00


	//----- nvinfo : EIATTR_KPARAM_INFO
	.align		4
.L_18:
        /*0018*/ 	.byte	0x04, 0x17
        /*001a*/ 	.short	(.L_20 - .L_19)
.L_19:
        /*001c*/ 	.word	0x00000000
        /*0020*/ 	.short	0x0001
        /*0022*/ 	.short	0x0008
        /*0024*/ 	.byte	0x00, 0xf5, 0x21, 0x00


	//----- nvinfo : EIATTR_KPARAM_INFO
	.align		4
.L_20:
        /*0028*/ 	.byte	0x04, 0x17
        /*002a*/ 	.short	(.L_22 - .L_21)
.L_21:
        /*002c*/ 	.word	0x00000000
        /*0030*/ 	.short	0x0000
        /*0032*/ 	.short	0x0000
        /*0034*/ 	.byte	0x00, 0xf5, 0x21, 0x00


	//----- nvinfo : EIATTR_SPARSE_MMA_MASK
	.align		4
.L_22:
        /*0038*/ 	.byte	0x03, 0x50
        /*003a*/ 	.short	0x0000


	//----- nvinfo : EIATTR_MAXREG_COUNT
	.align		4
        /*003c*/ 	.byte	0x03, 0x1b
        /*003e*/ 	.short	0x00ff


	//----- nvinfo : EIATTR_MERCURY_ISA_VERSION
	.align		4
        /*0040*/ 	.byte	0x03, 0x5f
        /*0042*/ 	.short	0x0101


	//----- nvinfo : EIATTR_VRC_CTA_INIT_COUNT
	.align		4
        /*0044*/ 	.byte	0x02, 0x4a
	.zero		1
	.zero		1


	//----- nvinfo : EIATTR_EXIT_INSTR_OFFSETS
	.align		4
        /*0048*/ 	.byte	0x04, 0x1c
        /*004a*/ 	.short	(.L_24 - .L_23)


	//   ....[0]....
.L_23:
        /*004c*/ 	.word	0x000000d0


	//----- nvinfo : EIATTR_CBANK_PARAM_SIZE
	.align		4
.L_24:
        /*0050*/ 	.byte	0x03, 0x19
        /*0052*/ 	.short	0x0018


	//----- nvinfo : EIATTR_PARAM_CBANK
	.align		4
        /*0054*/ 	.byte	0x04, 0x0a
        /*0056*/ 	.short	(.L_26 - .L_25)
	.align		4
.L_25:
        /*0058*/ 	.word	index@(.nv.constant0._Z15multiplyVectorsPiS_S_)
        /*005c*/ 	.short	0x0380
        /*005e*/ 	.short	0x0018


	//----- nvinfo : EIATTR_SW_WAR
	.align		4
.L_26:
        /*0060*/ 	.byte	0x04, 0x36
        /*0062*/ 	.short	(.L_28 - .L_27)
.L_27:
        /*0064*/ 	.word	0x00000008
.L_28:


//--------------------- .nv.info._Z8idkernelv     --------------------------
	.section	.nv.info._Z8idkernelv,"",@"SHT_CUDA_INFO"
	.sectionflags	@""
	.align	4


	//----- nvinfo : EIATTR_CUDA_API_VERSION
	.align		4
        /*0000*/ 	.byte	0x04, 0x37
        /*0002*/ 	.short	(.L_30 - .L_29)
.L_29:
        /*0004*/ 	.word	0x00000082


	//----- nvinfo : EIATTR_SPARSE_MMA_MASK
	.align		4
.L_30:
        /*0008*/ 	.byte	0x03, 0x50
        /*000a*/ 	.short	0x0000


	//----- nvinfo : EIATTR_MAXREG_COUNT
	.align		4
        /*000c*/ 	.byte	0x03, 0x1b
        /*000e*/ 	.short	0x00ff


	//----- nvinfo : EIATTR_EXTERNS
	.align		4
        /*0010*/ 	.byte	0x04, 0x0f
        /*0012*/ 	.short	(.L_32 - .L_31)


	//   ....[0]....
	.align		4
.L_31:
        /*0014*/ 	.word	index@(vprintf)


	//----- nvinfo : EIATTR_MERCURY_ISA_VERSION
	.align		4
.L_32:
        /*0018*/ 	.byte	0x03, 0x5f
        /*001a*/ 	.short	0x0101


	//----- nvinfo : EIATTR_VRC_CTA_INIT_COUNT
	.align		4
        /*001c*/ 	.byte	0x02, 0x4a
	.zero		1
	.zero		1


	//----- nvinfo : EIATTR_SYSCALL_OFFSETS
	.align		4
        /*0020*/ 	.byte	0x04, 0x46
        /*0022*/ 	.short	(.L_34 - .L_33)


	//   ....[0]....
.L_33:
        /*0024*/ 	.word	0x00000130


	//   ....[1]....
        /*0028*/ 	.word	0x00000200


	//   ....[2]....
        /*002c*/ 	.word	0x000002d0


	//----- nvinfo : EIATTR_EXIT_INSTR_OFFSETS
	.align		4
.L_34:
        /*0030*/ 	.byte	0x04, 0x1c
        /*0032*/ 	.short	(.L_36 - .L_35)


	//   ....[0]....
.L_35:
        /*0034*/ 	.word	0x000002e0


	//----- nvinfo : EIATTR_SW_WAR
	.align		4
.L_36:
        /*0038*/ 	.byte	0x04, 0x36
        /*003a*/ 	.short	(.L_38 - .L_37)
.L_37:
        /*003c*/ 	.word	0x00000008
.L_38:


//--------------------- .nv.callgraph             --------------------------
	.section	.nv.callgraph,"",@"SHT_CUDA_CALLGRAPH"
	.align	4
	.sectionentsize	8
	.align		4
        /*0000*/ 	.word	0x00000000
	.align		4
        /*0004*/ 	.word	0xffffffff
	.align		4
        /*0008*/ 	.word	index@(_Z8idkernelv)
	.align		4
        /*000c*/ 	.word	index@(vprintf)
	.align		4
        /*0010*/ 	.word	0x00000000
	.align		4
        /*0014*/ 	.word	0xfffffffe
	.align		4
        /*0018*/ 	.word	0x00000000
	.align		4
        /*001c*/ 	.word	0xfffffffd
	.align		4
        /*0020*/ 	.word	0x00000000
	.align		4
        /*0024*/ 	.word	0xfffffffc


//--------------------- .nv.constant4             --------------------------
	.section	.nv.constant4,"a",@progbits
	.align	8
	.align		8
.nv.constant4:
        /*0000*/ 	.dword	$str
	.align		8
        /*0008*/ 	.dword	$str$1
	.align		8
        /*0010*/ 	.dword	$str$2
	.align		8
        /*0018*/ 	.dword	vprintf


//--------------------- .text._Z15multiplyVectorsPiS_S_ --------------------------
	.section	.text._Z15multiplyVectorsPiS_S_,"ax",@progbits
	.align	128
        .global         _Z15multiplyVectorsPiS_S_
        .type           _Z15multiplyVectorsPiS_S_,@function
        .size           _Z15multiplyVectorsPiS_S_,(.L_x_5 - _Z15multiplyVectorsPiS_S_)
        .other          _Z15multiplyVectorsPiS_S_,@"STO_CUDA_ENTRY STV_DEFAULT"
_Z15multiplyVectorsPiS_S_:
.text._Z15multiplyVectorsPiS_S_:
[----:B------:R-:W-:Y:S01]  /*0000*/  LDC R1, c[0x0][0x37c] ;  /* 0x0000df00ff017b82 */ /* 0x000fe20000000800 */
[----:B------:R-:W0:Y:S07]  /*0010*/  S2R R9, SR_TID.X ;  /* 0x0000000000097919 */ /* 0x000e2e0000002100 */
[----:B------:R-:W0:Y:S01]  /*0020*/  LDC.64 R2, c[0x0][0x380] ;  /* 0x0000e000ff027b82 */ /* 0x000e220000000a00 */
[----:B------:R-:W1:Y:S07]  /*0030*/  LDCU.64 UR4, c[0x0][0x358] ;  /* 0x00006b00ff0477ac */ /* 0x000e6e0008000a00 */
[----:B------:R-:W2:Y:S08]  /*0040*/  LDC.64 R4, c[0x0][0x388] ;  /* 0x0000e200ff047b82 */ /* 0x000eb00000000a00 */
[----:B------:R-:W3:Y:S01]  /*0050*/  LDC.64 R6, c[0x0][0x390] ;  /* 0x0000e400ff067b82 */ /* 0x000ee20000000a00 */
[----:B0-----:R-:W-:-:S04]  /*0060*/  IMAD.WIDE.U32 R2, R9, 0x4, R2 ;  /* 0x0000000409027825 */ /* 0x001fc800078e0002 */
[C---:B--2---:R-:W-:Y:S02]  /*0070*/  IMAD.WIDE.U32 R4, R9.reuse, 0x4, R4 ;  /* 0x0000000409047825 */ /* 0x044fe400078e0004 */
[----:B-1----:R-:W2:Y:S04]  /*0080*/  LDG.E R2, desc[UR4][R2.64] ;  /* 0x0000000402027981 */ /* 0x002ea8000c1e1900 */
[----:B------:R-:W2:Y:S01]  /*0090*/  LDG.E R5, desc[UR4][R4.64] ;  /* 0x0000000404057981 */ /* 0x000ea2000c1e1900 */
[----:B---3--:R-:W-:-:S04]  /*00a0*/  IMAD.WIDE.U32 R6, R9, 0x4, R6 ;  /* 0x0000000409067825 */ /* 0x008fc800078e0006 */
[----:B--2---:R-:W-:-:S05]  /*00b0*/  IMAD R9, R2, R5, RZ ;  /* 0x0000000502097224 */ /* 0x004fca00078e02ff */
[----:B------:R-:W-:Y:S01]  /*00c0*/  STG.E desc[UR4][R6.64], R9 ;  /* 0x0000000906007986 */ /* 0x000fe2000c101904 */
[----:B------:R-:W-:Y:S05]  /*00d0*/  EXIT ;  /* 0x000000000000794d */ /* 0x000fea0003800000 */
.L_x_0:
[----:B------:R-:W-:-:S00]  /*00e0*/  BRA `(.L_x_0) ;  /* 0xfffffffc00fc7947 */ /* 0x000fc0000383ffff */
[----:B------:R-:W-:-:S00]  /*00f0*/  NOP ;  /* 0x0000000000007918 */ /* 0x000fc00000000000 */
        /* <DEDUP_REMOVED lines=8> */
.L_x_5:


//--------------------- .text._Z8idkernelv        --------------------------
	.section	.text._Z8idkernelv,"ax",@progbits
	.align	128
        .global         _Z8idkernelv
        .type           _Z8idkernelv,@function
        .size           _Z8idkernelv,(.L_x_6 - _Z8idkernelv)
        .other          _Z8idkernelv,@"STO_CUDA_ENTRY STV_DEFAULT"
_Z8idkernelv:
.text._Z8idkernelv:
[----:B------:R-:W0:Y:S01]  /*0000*/  LDC R1, c[0x0][0x37c] ;  /* 0x0000df00ff017b82 */ /* 0x000e220000000800 */
[----:B------:R-:W1:Y:S01]  /*0010*/  S2R R10, SR_TID.X ;  /* 0x00000000000a7919 */ /* 0x000e620000002100 */
[----:B------:R-:W2:Y:S01]  /*0020*/  LDCU UR4, c[0x0][0x2f8] ;  /* 0x00005f00ff0477ac */ /* 0x000ea20008000800 */
[----:B0-----:R-:W-:Y:S01]  /*0030*/  VIADD R1, R1, 0xfffffff0 ;  /* 0xfffffff001017836 */ /* 0x001fe20000000000 */
[----:B------:R-:W-:Y:S01]  /*0040*/  MOV R2, 0x18 ;  /* 0x0000001800027802 */ /* 0x000fe20000000f00 */
[----:B------:R-:W1:Y:S01]  /*0050*/  S2R R11, SR_TID.Y ;  /* 0x00000000000b7919 */ /* 0x000e620000002200 */
[----:B------:R-:W0:Y:S02]  /*0060*/  LDCU UR5, c[0x0][0x2fc] ;  /* 0x00005f80ff0577ac */ /* 0x000e240008000800 */
[----:B------:R3:W4:Y:S01]  /*0070*/  LDC.64 R8, c[0x4][R2] ;  /* 0x0100000002087b82 */ /* 0x0007220000000a00 */
[----:B------:R-:W5:Y:S01]  /*0080*/  S2R R0, SR_TID.Z ;  /* 0x0000000000007919 */ /* 0x000f620000002300 */
[----:B------:R-:W3:Y:S01]  /*0090*/  LDCU.64 UR6, c[0x4][URZ] ;  /* 0x01000000ff0677ac */ /* 0x000ee20008000a00 */
[----:B--2---:R-:W-:-:S05]  /*00a0*/  IADD3 R17, P0, PT, R1, UR4, RZ ;  /* 0x0000000401117c10 */ /* 0x004fca000ff1e0ff */
[----:B0-----:R-:W-:Y:S02]  /*00b0*/  IMAD.X R16, RZ, RZ, UR5, P0 ;  /* 0x00000005ff107e24 */ /* 0x001fe400080e06ff */
[----:B------:R-:W-:Y:S01]  /*00c0*/  IMAD.MOV.U32 R6, RZ, RZ, R17 ;  /* 0x000000ffff067224 */ /* 0x000fe200078e0011 */
[----:B---3--:R-:W-:Y:S01]  /*00d0*/  MOV R4, UR6 ;  /* 0x0000000600047c02 */ /* 0x008fe20008000f00 */
[----:B------:R-:W-:Y:S01]  /*00e0*/  IMAD.U32 R5, RZ, RZ, UR7 ;  /* 0x00000007ff057e24 */ /* 0x000fe2000f8e00ff */
[----:B------:R-:W-:Y:S01]  /*00f0*/  MOV R7, R16 ;  /* 0x0000001000077202 */ /* 0x000fe20000000f00 */
[----:B-1----:R0:W-:Y:S04]  /*0100*/  STL.64 [R1], R10 ;  /* 0x0000000a01007387 */ /* 0x0021e80000100a00 */
[----:B-----5:R0:W-:Y:S02]  /*0110*/  STL [R1+0x8], R0 ;  /* 0x0000080001007387 */ /* 0x0201e40000100800 */
[----:B------:R-:W-:-:S07]  /*0120*/  LEPC R20, `(.L_x_1) ;  /* 0x000000001014794e */ /* 0x000fce0000000000 */
[----:B0---4-:R-:W-:Y:S05]  /*0130*/  CALL.ABS.NOINC R8 ;  /* 0x0000000008007343 */ /* 0x011fea0003c00000 */
.L_x_1:
[----:B------:R-:W0:Y:S01]  /*0140*/  S2R R8, SR_CTAID.X ;  /* 0x0000000000087919 */ /* 0x000e220000002500 */
[----:B------:R1:W2:Y:S01]  /*0150*/  LDC.64 R10, c[0x4][R2] ;  /* 0x01000000020a7b82 */ /* 0x0002a20000000a00 */
[----:B------:R-:W3:Y:S01]  /*0160*/  LDCU.64 UR4, c[0x4][0x8] ;  /* 0x01000100ff0477ac */ /* 0x000ee20008000a00 */
[----:B------:R-:W-:Y:S01]  /*0170*/  IMAD.MOV.U32 R6, RZ, RZ, R17 ;  /* 0x000000ffff067224 */ /* 0x000fe200078e0011 */
[----:B------:R-:W0:Y:S01]  /*0180*/  S2R R9, SR_CTAID.Y ;  /* 0x0000000000097919 */ /* 0x000e220000002600 */
[----:B------:R-:W-:Y:S01]  /*0190*/  MOV R7, R16 ;  /* 0x0000001000077202 */ /* 0x000fe20000000f00 */
[----:B------:R-:W4:Y:S01]  /*01a0*/  S2R R0, SR_CTAID.Z ;  /* 0x0000000000007919 */ /* 0x000f220000002700 */
[----:B---3--:R-:W-:Y:S01]  /*01b0*/  IMAD.U32 R4, RZ, RZ, UR4 ;  /* 0x00000004ff047e24 */ /* 0x008fe2000f8e00ff */
[----:B------:R-:W-:Y:S01]  /*01c0*/  MOV R5, UR5 ;  /* 0x0000000500057c02 */ /* 0x000fe20008000f00 */
[----:B0-----:R1:W-:Y:S04]  /*01d0*/  STL.64 [R1], R8 ;  /* 0x0000000801007387 */ /* 0x0013e80000100a00 */
[----:B----4-:R1:W-:Y:S02]  /*01e0*/  STL [R1+0x8], R0 ;  /* 0x0000080001007387 */ /* 0x0103e40000100800 */
[----:B------:R-:W-:-:S07]  /*01f0*/  LEPC R20, `(.L_x_2) ;  /* 0x000000001014794e */ /* 0x000fce0000000000 */
[----:B-12---:R-:W-:Y:S05]  /*0200*/  CALL.ABS.NOINC R10 ;  /* 0x000000000a007343 */ /* 0x006fea0003c00000 */
.L_x_2:
[----:B------:R-:W0:Y:S01]  /*0210*/  LDC R8, c[0x0][0x370] ;  /* 0x0000dc00ff087b82 */ /* 0x000e220000000800 */
[----:B------:R-:W1:Y:S01]  /*0220*/  LDCU.64 UR4, c[0x4][0x10] ;  /* 0x01000200ff0477ac */ /* 0x000e620008000a00 */
[----:B------:R-:W-:Y:S01]  /*0230*/  IMAD.MOV.U32 R6, RZ, RZ, R17 ;  /* 0x000000ffff067224 */ /* 0x000fe200078e0011 */
[----:B------:R-:W-:-:S05]  /*0240*/  MOV R7, R16 ;  /* 0x0000001000077202 */ /* 0x000fca0000000f00 */
[----:B------:R-:W0:Y:S08]  /*0250*/  LDC R9, c[0x0][0x374] ;  /* 0x0000dd00ff097b82 */ /* 0x000e300000000800 */
[----:B------:R-:W2:Y:S01]  /*0260*/  LDC R0, c[0x0][0x378] ;  /* 0x0000de00ff007b82 */ /* 0x000ea20000000800 */
[----:B-1----:R-:W-:Y:S01]  /*0270*/  IMAD.U32 R4, RZ, RZ, UR4 ;  /* 0x00000004ff047e24 */ /* 0x002fe2000f8e00ff */
[----:B------:R-:W-:-:S06]  /*0280*/  MOV R5, UR5 ;  /* 0x0000000500057c02 */ /* 0x000fcc0008000f00 */
[----:B------:R-:W1:Y:S01]  /*0290*/  LDC.64 R2, c[0x4][R2] ;  /* 0x0100000002027b82 */ /* 0x000e620000000a00 */
[----:B0-----:R0:W-:Y:S04]  /*02a0*/  STL.64 [R1], R8 ;  /* 0x0000000801007387 */ /* 0x0011e80000100a00 */
[----:B--2---:R0:W-:Y:S02]  /*02b0*/  STL [R1+0x8], R0 ;  /* 0x0000080001007387 */ /* 0x0041e40000100800 */
[----:B------:R-:W-:-:S07]  /*02c0*/  LEPC R20, `(.L_x_3) ;  /* 0x000000001014794e */ /* 0x000fce0000000000 */
[----:B01----:R-:W-:Y:S05]  /*02d0*/  CALL.ABS.NOINC R2 ;  /* 0x0000000002007343 */ /* 0x003fea0003c00000 */
.L_x_3:
[----:B------:R-:W-:Y:S05]  /*02e0*/  EXIT ;  /* 0x000000000000794d */ /* 0x000fea0003800000 */
.L_x_4:
        /* <DEDUP_REMOVED lines=9> */
.L_x_6:


//--------------------- .nv.global.init           --------------------------
	.section	.nv.global.init,"aw",@progbits
.nv.global.init:
	.type		$str$2,@object
	.size		$str$2,($str$1 - $str$2)
$str$2:
        /*0000*/ 	.byte	0x67, 0x72, 0x69, 0x64, 0x44, 0x69, 0x6d, 0x20, 0x25, 0x64, 0x20, 0x25, 0x64, 0x20, 0x25, 0x64
        /*0010*/ 	.byte	0x20, 0x0a, 0x00
	.type		$str$1,@object
	.size		$str$1,($str - $str$1)
$str$1:
        /*0013*/ 	.byte	0x62, 0x6c, 0x6f, 0x63, 0x6b, 0x49, 0x64, 0x78, 0x20, 0x25, 0x64, 0x20, 0x25, 0x64, 0x20, 0x25
        /*0023*/ 	.byte	0x64, 0x20, 0x0a, 0x00
	.type		$str,@object
	.size		$str,(.L_0 - $str)
$str:
        /*0027*/ 	.byte	0x74, 0x68, 0x72, 0x65, 0x61, 0x64, 0x49, 0x64, 0x78, 0x20, 0x25, 0x64, 0x20, 0x25, 0x64, 0x20
        /*0037*/ 	.byte	0x25, 0x64, 0x20, 0x0a, 0x00
.L_0:


//--------------------- .nv.shared.reserved.0     --------------------------
	.section	.nv.shared.reserved.0,"aw",@nobits
	.weak		__nv_reservedSMEM_offset_0_alias
	.size		__nv_reservedSMEM_offset_0_alias, 0, 64
	.other		__nv_reservedSMEM_offset_0_alias,@"STO_CUDA_RESERVED_SHARED STV_DEFAULT"
__nv_reservedSMEM_offset_0_alias:
	.zero		0
	.zero		64


//--------------------- .nv.constant0._Z15multiplyVectorsPiS_S_ --------------------------
	.section	.nv.constant0._Z15multiplyVectorsPiS_S_,"a",@progbits
	.sectionflags	@""
	.align	4
.nv.constant0._Z15multiplyVectorsPiS_S_:
	.zero		920


//--------------------- .nv.constant0._Z8idkernelv --------------------------
	.section	.nv.constant0._Z8idkernelv,"a",@progbits
	.sectionflags	@""
	.align	4
.nv.constant0._Z8idkernelv:
	.zero		896


//--------------------- SYMBOLS --------------------------

	.type		.nv.reservedSmem.offset0,@object
	.size		.nv.reservedSmem.offset0,0x4
	.type		vprintf,@function
